//
// Generated by NVIDIA NVVM Compiler
//
// Compiler Build ID: CL-36424714
// Cuda compilation tools, release 13.0, V13.0.88
// Based on NVVM 20.0.0
//

.version 9.0
.target sm_100
.address_size 64

	// .globl	_Z14generate_S_gpuPmPiim
.extern .func  (.param .b32 func_retval0) vprintf
(
	.param .b64 vprintf_param_0,
	.param .b64 vprintf_param_1
)
;
.global .align 1 .b8 $str[29] = {69, 120, 99, 101, 101, 100, 101, 100, 32, 109, 97, 120, 105, 109, 117, 109, 32, 105, 116, 101, 114, 97, 116, 105, 111, 110, 115, 10};

.visible .entry _Z14generate_S_gpuPmPiim(
	.param .u64 .ptr .align 1 _Z14generate_S_gpuPmPiim_param_0,
	.param .u64 .ptr .align 1 _Z14generate_S_gpuPmPiim_param_1,
	.param .u32 _Z14generate_S_gpuPmPiim_param_2,
	.param .u64 _Z14generate_S_gpuPmPiim_param_3
)
{
	.reg .pred 	%p<5>;
	.reg .b32 	%r<8>;
	.reg .b64 	%rd<27>;

	ld.param.u64 	%rd12, [_Z14generate_S_gpuPmPiim_param_0];
	ld.param.u64 	%rd13, [_Z14generate_S_gpuPmPiim_param_1];
	ld.param.u32 	%r1, [_Z14generate_S_gpuPmPiim_param_2];
	ld.param.u64 	%rd14, [_Z14generate_S_gpuPmPiim_param_3];
	mov.u32 	%r2, %ctaid.x;
	mov.u32 	%r3, %ntid.x;
	mov.u32 	%r4, %tid.x;
	mad.lo.s32 	%r5, %r2, %r3, %r4;
	cvt.s64.s32 	%rd1, %r5;
	setp.le.u64 	%p1, %rd14, %rd1;
	@%p1 bra 	$L__BB0_8;
	cvt.u64.u32 	%rd2, %r1;
	mov.b64 	%rd15, 1;
	shl.b64 	%rd23, %rd15, %r1;
	cvt.u32.u64 	%r7, %rd2;
	mov.u64 	%rd24, %rd1;
$L__BB0_2:
	and.b64  	%rd16, %rd23, 1;
	setp.eq.b64 	%p2, %rd16, 1;
	@%p2 bra 	$L__BB0_7;
	and.b64  	%rd21, %rd24, 1;
	setp.eq.b64 	%p3, %rd21, 1;
	@%p3 bra 	$L__BB0_5;
	shr.u64 	%rd23, %rd23, 1;
	shr.u64 	%rd24, %rd24, 1;
	bra.uni 	$L__BB0_6;
$L__BB0_5:
	mul.lo.s64 	%rd23, %rd23, 3;
	mad.lo.s64 	%rd24, %rd24, 3, 1;
$L__BB0_6:
	shr.u64 	%rd22, %rd23, %r7;
	setp.eq.s64 	%p4, %rd22, 0;
	@%p4 bra 	$L__BB0_8;
	bra.uni 	$L__BB0_2;
$L__BB0_7:
	cvta.to.global.u64 	%rd17, %rd13;
	atom.global.add.u32 	%r6, [%rd17], 1;
	cvta.to.global.u64 	%rd18, %rd12;
	mul.wide.s32 	%rd19, %r6, 8;
	add.s64 	%rd20, %rd18, %rd19;
	st.global.u64 	[%rd20], %rd1;
$L__BB0_8:
	ret;

}
	// .globl	_Z26convergence_test_iterativePmS_PiS_iii
.visible .entry _Z26convergence_test_iterativePmS_PiS_iii(
	.param .u64 .ptr .align 1 _Z26convergence_test_iterativePmS_PiS_iii_param_0,
	.param .u64 .ptr .align 1 _Z26convergence_test_iterativePmS_PiS_iii_param_1,
	.param .u64 .ptr .align 1 _Z26convergence_test_iterativePmS_PiS_iii_param_2,
	.param .u64 .ptr .align 1 _Z26convergence_test_iterativePmS_PiS_iii_param_3,
	.param .u32 _Z26convergence_test_iterativePmS_PiS_iii_param_4,
	.param .u32 _Z26convergence_test_iterativePmS_PiS_iii_param_5,
	.param .u32 _Z26convergence_test_iterativePmS_PiS_iii_param_6
)
{
	.reg .pred 	%p<25>;
	.reg .b32 	%r<75>;
	.reg .b64 	%rd<80>;

	ld.param.u64 	%rd21, [_Z26convergence_test_iterativePmS_PiS_iii_param_0];
	ld.param.u64 	%rd23, [_Z26convergence_test_iterativePmS_PiS_iii_param_1];
	ld.param.u64 	%rd24, [_Z26convergence_test_iterativePmS_PiS_iii_param_2];
	ld.param.u64 	%rd22, [_Z26convergence_test_iterativePmS_PiS_iii_param_3];
	ld.param.u32 	%r34, [_Z26convergence_test_iterativePmS_PiS_iii_param_4];
	ld.param.u32 	%r33, [_Z26convergence_test_iterativePmS_PiS_iii_param_5];
	cvta.to.global.u64 	%rd1, %rd23;
	cvta.to.global.u64 	%rd2, %rd24;
	mov.u32 	%r35, %ctaid.x;
	mov.u32 	%r36, %ntid.x;
	mov.u32 	%r37, %tid.x;
	mad.lo.s32 	%r1, %r35, %r36, %r37;
	setp.ge.s32 	%p1, %r1, %r34;
	@%p1 bra 	$L__BB1_37;
	cvta.to.global.u64 	%rd25, %rd22;
	mul.wide.s32 	%rd26, %r1, 8;
	add.s64 	%rd27, %rd25, %rd26;
	ld.global.u64 	%rd28, [%rd27];
	cvt.u64.u32 	%rd29, %r33;
	shl.b64 	%rd30, %rd29, 32;
	add.s64 	%rd3, %rd28, %rd30;
	setp.lt.u64 	%p2, %rd3, 2;
	mov.b32 	%r74, 0;
	@%p2 bra 	$L__BB1_34;
	mov.b32 	%r2, 0;
	mov.u32 	%r74, %r2;
	mov.u64 	%rd4, %rd3;
$L__BB1_3:
	setp.gt.u64 	%p3, %rd4, 1048575;
	@%p3 bra 	$L__BB1_6;
	shl.b64 	%rd31, %rd4, 2;
	add.s64 	%rd32, %rd2, %rd31;
	ld.global.u32 	%r64, [%rd32];
	setp.eq.s32 	%p4, %r64, -1;
	@%p4 bra 	$L__BB1_6;
$L__BB1_5:
	add.s32 	%r74, %r64, %r74;
	bra.uni 	$L__BB1_34;
$L__BB1_6:
	setp.ne.s32 	%p5, %r2, 1024;
	@%p5 bra 	$L__BB1_8;
	mov.u64 	%rd71, $str;
	cvta.global.u64 	%rd72, %rd71;
	{ // callseq 0, 0
	.param .b64 param0;
	st.param.b64 	[param0], %rd72;
	.param .b64 param1;
	st.param.b64 	[param1], 0;
	.param .b32 retval0;
	call.uni (retval0), 
	vprintf, 
	(
	param0, 
	param1
	);
	ld.param.b32 	%r60, [retval0];
	} // callseq 0
	bra.uni 	$L__BB1_34;
$L__BB1_8:
	add.s64 	%rd5, %rd4, 1;
	setp.eq.s64 	%p6, %rd5, 0;
	mov.b32 	%r66, 64;
	@%p6 bra 	$L__BB1_10;
	not.b64 	%rd33, %rd4;
	and.b64  	%rd34, %rd5, %rd33;
	clz.b64 	%r41, %rd34;
	sub.s32 	%r66, 63, %r41;
$L__BB1_10:
	shr.u64 	%rd35, %rd5, %r66;
	mul.wide.s32 	%rd36, %r66, 8;
	add.s64 	%rd37, %rd1, %rd36;
	ld.global.u64 	%rd38, [%rd37];
	mul.lo.s64 	%rd6, %rd35, %rd38;
	add.s64 	%rd7, %rd6, -1;
	setp.eq.s64 	%p7, %rd7, 0;
	mov.b32 	%r67, 64;
	@%p7 bra 	$L__BB1_12;
	sub.s64 	%rd39, 1, %rd6;
	and.b64  	%rd40, %rd7, %rd39;
	clz.b64 	%r43, %rd40;
	sub.s32 	%r67, 63, %r43;
$L__BB1_12:
	shr.u64 	%rd8, %rd7, %r67;
	add.s32 	%r44, %r66, %r74;
	add.s32 	%r74, %r44, %r67;
	setp.lt.u64 	%p8, %rd8, 2;
	@%p8 bra 	$L__BB1_34;
	setp.gt.u64 	%p9, %rd8, 1048575;
	@%p9 bra 	$L__BB1_15;
	shl.b64 	%rd41, %rd8, 2;
	add.s64 	%rd42, %rd2, %rd41;
	ld.global.u32 	%r64, [%rd42];
	setp.ne.s32 	%p10, %r64, -1;
	@%p10 bra 	$L__BB1_5;
$L__BB1_15:
	add.s64 	%rd9, %rd8, 1;
	setp.eq.s64 	%p11, %rd9, 0;
	mov.b32 	%r68, 64;
	@%p11 bra 	$L__BB1_17;
	not.b64 	%rd43, %rd8;
	and.b64  	%rd44, %rd9, %rd43;
	clz.b64 	%r46, %rd44;
	sub.s32 	%r68, 63, %r46;
$L__BB1_17:
	shr.u64 	%rd45, %rd9, %r68;
	mul.wide.s32 	%rd46, %r68, 8;
	add.s64 	%rd47, %rd1, %rd46;
	ld.global.u64 	%rd48, [%rd47];
	mul.lo.s64 	%rd10, %rd45, %rd48;
	add.s64 	%rd11, %rd10, -1;
	setp.eq.s64 	%p12, %rd11, 0;
	mov.b32 	%r69, 64;
	@%p12 bra 	$L__BB1_19;
	sub.s64 	%rd49, 1, %rd10;
	and.b64  	%rd50, %rd11, %rd49;
	clz.b64 	%r48, %rd50;
	sub.s32 	%r69, 63, %r48;
$L__BB1_19:
	shr.u64 	%rd12, %rd11, %r69;
	add.s32 	%r49, %r68, %r74;
	add.s32 	%r74, %r49, %r69;
	setp.lt.u64 	%p13, %rd12, 2;
	@%p13 bra 	$L__BB1_34;
	setp.gt.u64 	%p14, %rd12, 1048575;
	@%p14 bra 	$L__BB1_22;
	shl.b64 	%rd51, %rd12, 2;
	add.s64 	%rd52, %rd2, %rd51;
	ld.global.u32 	%r64, [%rd52];
	setp.ne.s32 	%p15, %r64, -1;
	@%p15 bra 	$L__BB1_5;
$L__BB1_22:
	add.s64 	%rd13, %rd12, 1;
	setp.eq.s64 	%p16, %rd13, 0;
	mov.b32 	%r70, 64;
	@%p16 bra 	$L__BB1_24;
	not.b64 	%rd53, %rd12;
	and.b64  	%rd54, %rd13, %rd53;
	clz.b64 	%r51, %rd54;
	sub.s32 	%r70, 63, %r51;
$L__BB1_24:
	shr.u64 	%rd55, %rd13, %r70;
	mul.wide.s32 	%rd56, %r70, 8;
	add.s64 	%rd57, %rd1, %rd56;
	ld.global.u64 	%rd58, [%rd57];
	mul.lo.s64 	%rd14, %rd55, %rd58;
	add.s64 	%rd15, %rd14, -1;
	setp.eq.s64 	%p17, %rd15, 0;
	mov.b32 	%r71, 64;
	@%p17 bra 	$L__BB1_26;
	sub.s64 	%rd59, 1, %rd14;
	and.b64  	%rd60, %rd15, %rd59;
	clz.b64 	%r53, %rd60;
	sub.s32 	%r71, 63, %r53;
$L__BB1_26:
	shr.u64 	%rd16, %rd15, %r71;
	add.s32 	%r54, %r70, %r74;
	add.s32 	%r74, %r54, %r71;
	setp.lt.u64 	%p18, %rd16, 2;
	@%p18 bra 	$L__BB1_34;
	setp.gt.u64 	%p19, %rd16, 1048575;
	@%p19 bra 	$L__BB1_29;
	shl.b64 	%rd61, %rd16, 2;
	add.s64 	%rd62, %rd2, %rd61;
	ld.global.u32 	%r64, [%rd62];
	setp.ne.s32 	%p20, %r64, -1;
	@%p20 bra 	$L__BB1_5;
$L__BB1_29:
	add.s64 	%rd17, %rd16, 1;
	setp.eq.s64 	%p21, %rd17, 0;
	mov.b32 	%r72, 64;
	@%p21 bra 	$L__BB1_31;
	not.b64 	%rd63, %rd16;
	and.b64  	%rd64, %rd17, %rd63;
	clz.b64 	%r56, %rd64;
	sub.s32 	%r72, 63, %r56;
$L__BB1_31:
	shr.u64 	%rd65, %rd17, %r72;
	mul.wide.s32 	%rd66, %r72, 8;
	add.s64 	%rd67, %rd1, %rd66;
	ld.global.u64 	%rd68, [%rd67];
	mul.lo.s64 	%rd18, %rd65, %rd68;
	add.s64 	%rd19, %rd18, -1;
	setp.eq.s64 	%p22, %rd19, 0;
	mov.b32 	%r73, 64;
	@%p22 bra 	$L__BB1_33;
	sub.s64 	%rd69, 1, %rd18;
	and.b64  	%rd70, %rd19, %rd69;
	clz.b64 	%r58, %rd70;
	sub.s32 	%r73, 63, %r58;
$L__BB1_33:
	shr.u64 	%rd4, %rd19, %r73;
	add.s32 	%r59, %r72, %r74;
	add.s32 	%r74, %r59, %r73;
	add.s32 	%r2, %r2, 4;
	setp.gt.u64 	%p23, %rd4, 1;
	@%p23 bra 	$L__BB1_3;
$L__BB1_34:
	setp.gt.u64 	%p24, %rd3, 1048575;
	@%p24 bra 	$L__BB1_36;
	shl.b64 	%rd73, %rd3, 2;
	add.s64 	%rd74, %rd2, %rd73;
	st.global.u32 	[%rd74], %r74;
$L__BB1_36:
	cvt.s64.s32 	%rd75, %r74;
	cvta.to.global.u64 	%rd76, %rd21;
	add.s64 	%rd78, %rd76, %rd26;
	st.global.u64 	[%rd78], %rd75;
$L__BB1_37:
	ret;

}


// ===== COMPILED SASS (sm_100) =====

	.target	sm_100

	.elftype	@"ET_EXEC"


//--------------------- .note.nv.tkinfo           --------------------------
	.section	.note.nv.tkinfo,"",@"SHT_NOTE"
	.sectionflags	@"SHF_NOTE_NV_TKINFO"
	.tkinfo
        /*0018*/ 	.word	0x00000002
        /*0030*/ 	.string	""
        /*0030*/ 	.string	"ptxas"
        /*0030*/ 	.string	"Cuda compilation tools, release 13.0, V13.0.88"
        /*0030*/ 	.string	"Build cuda_13.0.r13.0/compiler.36424714_0"
        /*0030*/ 	.string	"-arch sm_100 -m 64 "



//--------------------- .note.nv.cuinfo           --------------------------
	.section	.note.nv.cuinfo,"",@"SHT_NOTE"
	.sectionflags	@"SHF_NOTE_NV_CUINFO"
        /*0018*/ 	.short	0x0002
        /*001a*/ 	.short	0x0064
        /*001c*/ 	.short	0x0082
	.zero		2


//--------------------- .nv.info                  --------------------------
	.section	.nv.info,"",@"SHT_CUDA_INFO"
	.align	4


	//----- nvinfo : EIATTR_REGCOUNT
	.align		4
        /*0000*/ 	.byte	0x04, 0x2f
        /*0002*/ 	.short	(.L_2 - .L_1)
	.align		4
.L_1:
        /*0004*/ 	.word	index@(_Z14generate_S_gpuPmPiim)
        /*0008*/ 	.word	0x0000000e


	//----- nvinfo : EIATTR_FRAME_SIZE
	.align		4
.L_2:
        /*000c*/ 	.byte	0x04, 0x11
        /*000e*/ 	.short	(.L_4 - .L_3)
	.align		4
.L_3:
        /*0010*/ 	.word	index@(_Z14generate_S_gpuPmPiim)
        /*0014*/ 	.word	0x00000000


	//----- nvinfo : EIATTR_REGCOUNT
	.align		4
.L_4:
        /*0018*/ 	.byte	0x04, 0x2f
        /*001a*/ 	.short	(.L_6 - .L_5)
	.align		4
.L_5:
        /*001c*/ 	.word	index@(_Z26convergence_test_iterativePmS_PiS_iii)
        /*0020*/ 	.word	0x00000018


	//----- nvinfo : EIATTR_FRAME_SIZE
	.align		4
.L_6:
        /*0024*/ 	.byte	0x04, 0x11
        /*0026*/ 	.short	(.L_8 - .L_7)
	.align		4
.L_7:
        /*0028*/ 	.word	index@(_Z26convergence_test_iterativePmS_PiS_iii)
        /*002c*/ 	.word	0x00000000


	//----- nvinfo : EIATTR_MIN_STACK_SIZE
	.align		4
.L_8:
        /*0030*/ 	.byte	0x04, 0x12
        /*0032*/ 	.short	(.L_10 - .L_9)
	.align		4
.L_9:
        /*0034*/ 	.word	index@(_Z26convergence_test_iterativePmS_PiS_iii)
        /*0038*/ 	.word	0x00000000


	//----- nvinfo : EIATTR_MIN_STACK_SIZE
	.align		4
.L_10:
        /*003c*/ 	.byte	0x04, 0x12
        /*003e*/ 	.short	(.L_12 - .L_11)
	.align		4
.L_11:
        /*0040*/ 	.word	index@(_Z14generate_S_gpuPmPiim)
        /*0044*/ 	.word	0x00000000
.L_12:


//--------------------- .nv.compat                --------------------------
	.section	.nv.compat,"",@"SHT_CUDA_COMPAT_INFO"
	.align	4
        /*0000*/ 	.byte	0x02, 0x09, 0x00, 0x00, 0x02, 0x02, 0x01, 0x00, 0x02, 0x05, 0x05, 0x00, 0x03, 0x07, 0x01, 0x01
        /*0010*/ 	.byte	0x02, 0x03, 0x00, 0x00, 0x02, 0x06, 0x01, 0x00, 0x04, 0x0b, 0x08, 0x00, 0x09, 0x00, 0x00, 0x00
        /*0020*/ 	.byte	0x00, 0x00, 0x00, 0x00


//--------------------- .nv.info._Z26convergence_test_iterativePmS_PiS_iii --------------------------
	.section	.nv.info._Z26convergence_test_iterativePmS_PiS_iii,"",@"SHT_CUDA_INFO"
	.sectionflags	@""
	.align	4


	//----- nvinfo : EIATTR_CUDA_API_VERSION
	.align		4
        /*0000*/ 	.byte	0x04, 0x37
        /*0002*/ 	.short	(.L_14 - .L_13)
.L_13:
        /*0004*/ 	.word	0x00000082


	//----- nvinfo : EIATTR_KPARAM_INFO
	.align		4
.L_14:
        /*0008*/ 	.byte	0x04, 0x17
        /*000a*/ 	.short	(.L_16 - .L_15)
.L_15:
        /*000c*/ 	.word	0x00000000
        /*0010*/ 	.short	0x0006
        /*0012*/ 	.short	0x0028
        /*0014*/ 	.byte	0x00, 0xf0, 0x11, 0x00


	//----- nvinfo : EIATTR_KPARAM_INFO
	.align		4
.L_16:
        /*0018*/ 	.byte	0x04, 0x17
        /*001a*/ 	.short	(.L_18 - .L_17)
.L_17:
        /*001c*/ 	.word	0x00000000
        /*0020*/ 	.short	0x0005
        /*0022*/ 	.short	0x0024
        /*0024*/ 	.byte	0x00, 0xf0, 0x11, 0x00


	//----- nvinfo : EIATTR_KPARAM_INFO
	.align		4
.L_18:
        /*0028*/ 	.byte	0x04, 0x17
        /*002a*/ 	.short	(.L_20 - .L_19)
.L_19:
        /*002c*/ 	.word	0x00000000
        /*0030*/ 	.short	0x0004
        /*0032*/ 	.short	0x0020
        /*0034*/ 	.byte	0x00, 0xf0, 0x11, 0x00


	//----- nvinfo : EIATTR_KPARAM_INFO
	.align		4
.L_20:
        /*0038*/ 	.byte	0x04, 0x17
        /*003a*/ 	.short	(.L_22 - .L_21)
.L_21:
        /*003c*/ 	.word	0x00000000
        /*0040*/ 	.short	0x0003
        /*0042*/ 	.short	0x0018
        /*0044*/ 	.byte	0x00, 0xf5, 0x21, 0x00


	//----- nvinfo : EIATTR_KPARAM_INFO
	.align		4
.L_22:
        /*0048*/ 	.byte	0x04, 0x17
        /*004a*/ 	.short	(.L_24 - .L_23)
.L_23:
        /*004c*/ 	.word	0x00000000
        /*0050*/ 	.short	0x0002
        /*0052*/ 	.short	0x0010
        /*0054*/ 	.byte	0x00, 0xf5, 0x21, 0x00


	//----- nvinfo : EIATTR_KPARAM_INFO
	.align		4
.L_24:
        /*0058*/ 	.byte	0x04, 0x17
        /*005a*/ 	.short	(.L_26 - .L_25)
.L_25:
        /*005c*/ 	.word	0x00000000
        /*0060*/ 	.short	0x0001
        /*0062*/ 	.short	0x0008
        /*0064*/ 	.byte	0x00, 0xf5, 0x21, 0x00


	//----- nvinfo : EIATTR_KPARAM_INFO
	.align		4
.L_26:
        /*0068*/ 	.byte	0x04, 0x17
        /*006a*/ 	.short	(.L_28 - .L_27)
.L_27:
        /*006c*/ 	.word	0x00000000
        /*0070*/ 	.short	0x0000
        /*0072*/ 	.short	0x0000
        /*0074*/ 	.byte	0x00, 0xf5, 0x21, 0x00


	//----- nvinfo : EIATTR_SPARSE_MMA_MASK
	.align		4
.L_28:
        /*0078*/ 	.byte	0x03, 0x50
        /*007a*/ 	.short	0x0000


	//----- nvinfo : EIATTR_MAXREG_COUNT
	.align		4
        /*007c*/ 	.byte	0x03, 0x1b
        /*007e*/ 	.short	0x00ff


	//----- nvinfo : EIATTR_EXTERNS
	.align		4
        /*0080*/ 	.byte	0x04, 0x0f
        /*0082*/ 	.short	(.L_30 - .L_29)


	//   ....[0]....
	.align		4
.L_29:
        /*0084*/ 	.word	index@(vprintf)


	//----- nvinfo : EIATTR_MERCURY_ISA_VERSION
	.align		4
.L_30:
        /*0088*/ 	.byte	0x03, 0x5f
        /*008a*/ 	.short	0x0101


	//----- nvinfo : EIATTR_VRC_CTA_INIT_COUNT
	.align		4
        /*008c*/ 	.byte	0x02, 0x4a
	.zero		1
	.zero		1


	//----- nvinfo : EIATTR_SYSCALL_OFFSETS
	.align		4
        /*0090*/ 	.byte	0x04, 0x46
        /*0092*/ 	.short	(.L_32 - .L_31)


	//   ....[0]....
.L_31:
        /*0094*/ 	.word	0x00001130


	//----- nvinfo : EIATTR_EXIT_INSTR_OFFSETS
	.align		4
.L_32:
        /*0098*/ 	.byte	0x04, 0x1c
        /*009a*/ 	.short	(.L_34 - .L_33)


	//   ....[0]....
.L_33:
        /*009c*/ 	.word	0x00000070


	//   ....[1]....
        /*00a0*/ 	.word	0x00001200


	//----- nvinfo : EIATTR_CRS_STACK_SIZE
	.align		4
.L_34:
        /*00a4*/ 	.byte	0x04, 0x1e
        /*00a6*/ 	.short	(.L_36 - .L_35)
.L_35:
        /*00a8*/ 	.word	0x00000000


	//----- nvinfo : EIATTR_CBANK_PARAM_SIZE
	.align		4
.L_36:
        /*00ac*/ 	.byte	0x03, 0x19
        /*00ae*/ 	.short	0x002c


	//----- nvinfo : EIATTR_PARAM_CBANK
	.align		4
        /*00b0*/ 	.byte	0x04, 0x0a
        /*00b2*/ 	.short	(.L_38 - .L_37)
	.align		4
.L_37:
        /*00b4*/ 	.word	index@(.nv.constant0._Z26convergence_test_iterativePmS_PiS_iii)
        /*00b8*/ 	.short	0x0380
        /*00ba*/ 	.short	0x002c


	//----- nvinfo : EIATTR_SW_WAR
	.align		4
.L_38:
        /*00bc*/ 	.byte	0x04, 0x36
        /*00be*/ 	.short	(.L_40 - .L_39)
.L_39:
        /*00c0*/ 	.word	0x00000008
.L_40:


//--------------------- .nv.info._Z14generate_S_gpuPmPiim --------------------------
	.section	.nv.info._Z14generate_S_gpuPmPiim,"",@"SHT_CUDA_INFO"
	.sectionflags	@""
	.align	4


	//----- nvinfo : EIATTR_CUDA_API_VERSION
	.align		4
        /*0000*/ 	.byte	0x04, 0x37
        /*0002*/ 	.short	(.L_42 - .L_41)
.L_41:
        /*0004*/ 	.word	0x00000082


	//----- nvinfo : EIATTR_KPARAM_INFO
	.align		4
.L_42:
        /*0008*/ 	.byte	0x04, 0x17
        /*000a*/ 	.short	(.L_44 - .L_43)
.L_43:
        /*000c*/ 	.word	0x00000000
        /*0010*/ 	.short	0x0003
        /*0012*/ 	.short	0x0018
        /*0014*/ 	.byte	0x00, 0xf0, 0x21, 0x00


	//----- nvinfo : EIATTR_KPARAM_INFO
	.align		4
.L_44:
        /*0018*/ 	.byte	0x04, 0x17
        /*001a*/ 	.short	(.L_46 - .L_45)
.L_45:
        /*001c*/ 	.word	0x00000000
        /*0020*/ 	.short	0x0002
        /*0022*/ 	.short	0x0010
        /*0024*/ 	.byte	0x00, 0xf0, 0x11, 0x00


	//----- nvinfo : EIATTR_KPARAM_INFO
	.align		4
.L_46:
        /*0028*/ 	.byte	0x04, 0x17
        /*002a*/ 	.short	(.L_48 - .L_47)
.L_47:
        /*002c*/ 	.word	0x00000000
        /*0030*/ 	.short	0x0001
        /*0032*/ 	.short	0x0008
        /*0034*/ 	.byte	0x00, 0xf5, 0x21, 0x00


	//----- nvinfo : EIATTR_KPARAM_INFO
	.align		4
.L_48:
        /*0038*/ 	.byte	0x04, 0x17
        /*003a*/ 	.short	(.L_50 - .L_49)
.L_49:
        /*003c*/ 	.word	0x00000000
        /*0040*/ 	.short	0x0000
        /*0042*/ 	.short	0x0000
        /*0044*/ 	.byte	0x00, 0xf5, 0x21, 0x00


	//----- nvinfo : EIATTR_SPARSE_MMA_MASK
	.align		4
.L_50:
        /*0048*/ 	.byte	0x03, 0x50
        /*004a*/ 	.short	0x0000


	//----- nvinfo : EIATTR_MAXREG_COUNT
	.align		4
        /*004c*/ 	.byte	0x03, 0x1b
        /*004e*/ 	.short	0x00ff


	//----- nvinfo : EIATTR_MERCURY_ISA_VERSION
	.align		4
        /*0050*/ 	.byte	0x03, 0x5f
        /*0052*/ 	.short	0x0101


	//----- nvinfo : EIATTR_INT_WARP_WIDE_INSTR_OFFSETS
	.align		4
        /*0054*/ 	.byte	0x04, 0x31
        /*0056*/ 	.short	(.L_52 - .L_51)


	//   ....[0]....
.L_51:
        /*0058*/ 	.word	0x00000360


	//   ....[1]....
        /*005c*/ 	.word	0x00000400


	//----- nvinfo : EIATTR_VRC_CTA_INIT_COUNT
	.align		4
.L_52:
        /*0060*/ 	.byte	0x02, 0x4a
	.zero		1
	.zero		1


	//----- nvinfo : EIATTR_EXIT_INSTR_OFFSETS
	.align		4
        /*0064*/ 	.byte	0x04, 0x1c
        /*0066*/ 	.short	(.L_54 - .L_53)


	//   ....[0]....
.L_53:
        /*0068*/ 	.word	0x00000090


	//   ....[1]....
        /*006c*/ 	.word	0x00000290


	//   ....[2]....
        /*0070*/ 	.word	0x00000440


	//----- nvinfo : EIATTR_CRS_STACK_SIZE
	.align		4
.L_54:
        /*0074*/ 	.byte	0x04, 0x1e
        /*0076*/ 	.short	(.L_56 - .L_55)
.L_55:
        /*0078*/ 	.word	0x00000000


	//----- nvinfo : EIATTR_CBANK_PARAM_SIZE
	.align		4
.L_56:
        /*007c*/ 	.byte	0x03, 0x19
        /*007e*/ 	.short	0x0020


	//----- nvinfo : EIATTR_PARAM_CBANK
	.align		4
        /*0080*/ 	.byte	0x04, 0x0a
        /*0082*/ 	.short	(.L_58 - .L_57)
	.align		4
.L_57:
        /*0084*/ 	.word	index@(.nv.constant0._Z14generate_S_gpuPmPiim)
        /*0088*/ 	.short	0x0380
        /*008a*/ 	.short	0x0020


	//----- nvinfo : EIATTR_SW_WAR
	.align		4
.L_58:
        /*008c*/ 	.byte	0x04, 0x36
        /*008e*/ 	.short	(.L_60 - .L_59)
.L_59:
        /*0090*/ 	.word	0x00000008
.L_60:


//--------------------- .nv.callgraph             --------------------------
	.section	.nv.callgraph,"",@"SHT_CUDA_CALLGRAPH"
	.align	4
	.sectionentsize	8
	.align		4
        /*0000*/ 	.word	0x00000000
	.align		4
        /*0004*/ 	.word	0xffffffff
	.align		4
        /*0008*/ 	.word	index@(_Z26convergence_test_iterativePmS_PiS_iii)
	.align		4
        /*000c*/ 	.word	index@(vprintf)
	.align		4
        /*0010*/ 	.word	0x00000000
	.align		4
        /*0014*/ 	.word	0xfffffffe
	.align		4
        /*0018*/ 	.word	0x00000000
	.align		4
        /*001c*/ 	.word	0xfffffffd
	.align		4
        /*0020*/ 	.word	0x00000000
	.align		4
        /*0024*/ 	.word	0xfffffffc


//--------------------- .nv.constant4             --------------------------
	.section	.nv.constant4,"a",@progbits
	.align	8
	.align		8
.nv.constant4:
        /*0000*/ 	.dword	vprintf
	.align		8
        /*0008*/ 	.dword	$str


//--------------------- .text._Z26convergence_test_iterativePmS_PiS_iii --------------------------
	.section	.text._Z26convergence_test_iterativePmS_PiS_iii,"ax",@progbits
	.align	128
        .global         _Z26convergence_test_iterativePmS_PiS_iii
        .type           _Z26convergence_test_iterativePmS_PiS_iii,@function
        .size           _Z26convergence_test_iterativePmS_PiS_iii,(.L_x_33 - _Z26convergence_test_iterativePmS_PiS_iii)
        .other          _Z26convergence_test_iterativePmS_PiS_iii,@"STO_CUDA_ENTRY STV_DEFAULT"
_Z26convergence_test_iterativePmS_PiS_iii:
.text._Z26convergence_test_iterativePmS_PiS_iii:
[----:B------:R-:W0:Y:S01]  /*0000*/  LDC R1, c[0x0][0x37c] ;  /* 0x0000df00ff017b82 */ /* 0x000e220000000800 */
[----:B------:R-:W1:Y:S07]  /*0010*/  S2R R0, SR_TID.X ;  /* 0x0000000000007919 */ /* 0x000e6e0000002100 */
[----:B------:R-:W1:Y:S01]  /*0020*/  S2UR UR4, SR_CTAID.X ;  /* 0x00000000000479c3 */ /* 0x000e620000002500 */
[----:B------:R-:W2:Y:S07]  /*0030*/  LDCU UR5, c[0x0][0x3a0] ;  /* 0x00007400ff0577ac */ /* 0x000eae0008000800 */
[----:B------:R-:W1:Y:S02]  /*0040*/  LDC R19, c[0x0][0x360] ;  /* 0x0000d800ff137b82 */ /* 0x000e640000000800 */
[----:B-1----:R-:W-:-:S05]  /*0050*/  IMAD R19, R19, UR4, R0 ;  /* 0x0000000413137c24 */ /* 0x002fca000f8e0200 */
[----:B--2---:R-:W-:-:S13]  /*0060*/  ISETP.GE.AND P0, PT, R19, UR5, PT ;  /* 0x0000000513007c0c */ /* 0x004fda000bf06270 */
[----:B0-----:R-:W-:Y:S05]  /*0070*/  @P0 EXIT ;  /* 0x000000000000094d */ /* 0x001fea0003800000 */
[----:B------:R-:W0:Y:S01]  /*0080*/  LDC.64 R2, c[0x0][0x398] ;  /* 0x0000e600ff027b82 */ /* 0x000e220000000a00 */
[----:B------:R-:W1:Y:S01]  /*0090*/  LDCU.64 UR36, c[0x0][0x358] ;  /* 0x00006b00ff2477ac */ /* 0x000e620008000a00 */
[----:B------:R-:W2:Y:S01]  /*00a0*/  LDCU UR4, c[0x0][0x3a4] ;  /* 0x00007480ff0477ac */ /* 0x000ea20008000800 */
[----:B------:R-:W3:Y:S01]  /*00b0*/  LDCU.64 UR38, c[0x0][0x390] ;  /* 0x00007200ff2677ac */ /* 0x000ee20008000a00 */
[----:B0-----:R-:W-:-:S06]  /*00c0*/  IMAD.WIDE R2, R19, 0x8, R2 ;  /* 0x0000000813027825 */ /* 0x001fcc00078e0202 */
[----:B-1----:R-:W4:Y:S01]  /*00d0*/  LDG.E.64 R2, desc[UR36][R2.64] ;  /* 0x0000002402027981 */ /* 0x002f22000c1e1b00 */
[----:B------:R-:W-:Y:S01]  /*00e0*/  BSSY.RECONVERGENT B6, `(.L_x_0) ;  /* 0x0000106000067945 */ /* 0x000fe20003800200 */
[----:B------:R-:W-:Y:S01]  /*00f0*/  IMAD.MOV.U32 R16, RZ, RZ, RZ ;  /* 0x000000ffff107224 */ /* 0x000fe200078e00ff */
[----:B----4-:R-:W-:-:S04]  /*0100*/  IADD3 R17, P0, PT, RZ, R2, RZ ;  /* 0x00000002ff117210 */ /* 0x010fc80007f1e0ff */
[----:B--2---:R-:W-:Y:S02]  /*0110*/  IADD3.X R18, PT, PT, R3, UR4, RZ, P0, !PT ;  /* 0x0000000403127c10 */ /* 0x004fe400087fe4ff */
[----:B------:R-:W-:-:S04]  /*0120*/  ISETP.GE.U32.AND P0, PT, R17, 0x2, PT ;  /* 0x000000021100780c */ /* 0x000fc80003f06070 */
[----:B------:R-:W-:-:S13]  /*0130*/  ISETP.GE.U32.AND.EX P0, PT, R18, RZ, PT, P0 ;  /* 0x000000ff1200720c */ /* 0x000fda0003f06100 */
[----:B---3--:R-:W-:Y:S05]  /*0140*/  @!P0 BRA `(.L_x_1) ;  /* 0x0000000c00fc8947 */ /* 0x008fea0003800000 */
[----:B------:R-:W0:Y:S01]  /*0150*/  LDC.64 R2, c[0x0][0x388] ;  /* 0x0000e200ff027b82 */ /* 0x000e220000000a00 */
[----:B------:R-:W-:Y:S02]  /*0160*/  IMAD.MOV.U32 R0, RZ, RZ, RZ ;  /* 0x000000ffff007224 */ /* 0x000fe400078e00ff */
[----:B------:R-:W-:Y:S02]  /*0170*/  IMAD.MOV.U32 R16, RZ, RZ, RZ ;  /* 0x000000ffff107224 */ /* 0x000fe400078e00ff */
[----:B------:R-:W-:Y:S02]  /*0180*/  IMAD.MOV.U32 R7, RZ, RZ, R17 ;  /* 0x000000ffff077224 */ /* 0x000fe400078e0011 */
[----:B------:R-:W-:-:S07]  /*0190*/  IMAD.MOV.U32 R6, RZ, RZ, R18 ;  /* 0x000000ffff067224 */ /* 0x000fce00078e0012 */
.L_x_28:
[----:B------:R-:W-:Y:S01]  /*01a0*/  ISETP.GT.U32.AND P0, PT, R7, 0xfffff, PT ;  /* 0x000fffff0700780c */ /* 0x000fe20003f04070 */
[----:B------:R-:W-:Y:S03]  /*01b0*/  BSSY.RELIABLE B0, `(.L_x_2) ;  /* 0x0000009000007945 */ /* 0x000fe60003800100 */
[----:B------:R-:W-:-:S13]  /*01c0*/  ISETP.GT.U32.AND.EX P0, PT, R6, RZ, PT, P0 ;  /* 0x000000ff0600720c */ /* 0x000fda0003f04100 */
[----:B------:R-:W-:Y:S05]  /*01d0*/  @P0 BRA `(.L_x_3) ;  /* 0x0000000000180947 */ /* 0x000fea0003800000 */
[----:B------:R-:W-:-:S04]  /*01e0*/  LEA R4, P0, R7, UR38, 0x2 ;  /* 0x0000002607047c11 */ /* 0x000fc8000f8010ff */
[----:B------:R-:W-:-:S06]  /*01f0*/  LEA.HI.X R5, R7, UR39, R6, 0x2, P0 ;  /* 0x0000002707057c11 */ /* 0x000fcc00080f1406 */
[----:B------:R-:W2:Y:S02]  /*0200*/  LDG.E R5, desc[UR36][R4.64] ;  /* 0x0000002404057981 */ /* 0x000ea4000c1e1900 */
[----:B--2---:R-:W-:-:S13]  /*0210*/  ISETP.NE.AND P0, PT, R5, -0x1, PT ;  /* 0xffffffff0500780c */ /* 0x004fda0003f05270 */
[----:B------:R-:W-:Y:S05]  /*0220*/  @P0 BREAK.RELIABLE B0 ;  /* 0x0000000000000942 */ /* 0x000fea0003800100 */
[----:B------:R-:W-:Y:S05]  /*0230*/  @P0 BRA `(.L_x_4) ;  /* 0x0000000c00980947 */ /* 0x000fea0003800000 */
.L_x_3:
[----:B------:R-:W-:Y:S05]  /*0240*/  BSYNC.RELIABLE B0 ;  /* 0x0000000000007941 */ /* 0x000fea0003800100 */
.L_x_2:
[----:B------:R-:W-:-:S13]  /*0250*/  ISETP.NE.AND P0, PT, R0, 0x400, PT ;  /* 0x000004000000780c */ /* 0x000fda0003f05270 */
[----:B------:R-:W-:Y:S05]  /*0260*/  @!P0 BRA `(.L_x_5) ;  /* 0x0000000c00948947 */ /* 0x000fea0003800000 */
[----:B------:R-:W-:Y:S01]  /*0270*/  IADD3 R10, P1, PT, R7, 0x1, RZ ;  /* 0x00000001070a7810 */ /* 0x000fe20007f3e0ff */
[----:B------:R-:W-:Y:S01]  /*0280*/  BSSY.RECONVERGENT B0, `(.L_x_6) ;  /* 0x000000e000007945 */ /* 0x000fe20003800200 */
[----:B------:R-:W-:Y:S02]  /*0290*/  IMAD.MOV.U32 R5, RZ, RZ, 0x40 ;  /* 0x00000040ff057424 */ /* 0x000fe400078e00ff */
[----:B------:R-:W-:Y:S01]  /*02a0*/  ISETP.NE.U32.AND P0, PT, R10, RZ, PT ;  /* 0x000000ff0a00720c */ /* 0x000fe20003f05070 */
[----:B------:R-:W-:-:S05]  /*02b0*/  IMAD.X R11, RZ, RZ, R6, P1 ;  /* 0x000000ffff0b7224 */ /* 0x000fca00008e0606 */
[----:B------:R-:W-:-:S13]  /*02c0*/  ISETP.NE.AND.EX P0, PT, R11, RZ, PT, P0 ;  /* 0x000000ff0b00720c */ /* 0x000fda0003f05300 */
[----:B------:R-:W-:Y:S05]  /*02d0*/  @!P0 BRA `(.L_x_7) ;  /* 0x0000000000208947 */ /* 0x000fea0003800000 */
[----:B------:R-:W-:-:S04]  /*02e0*/  LOP3.LUT R6, R11, R6, RZ, 0x30, !PT ;  /* 0x000000060b067212 */ /* 0x000fc800078e30ff */
[----:B------:R-:W-:-:S13]  /*02f0*/  ISETP.NE.U32.AND P0, PT, R6, RZ, PT ;  /* 0x000000ff0600720c */ /* 0x000fda0003f05070 */
[----:B------:R-:W-:-:S04]  /*0300*/  @!P0 LOP3.LUT R6, R10, R7, RZ, 0x30, !PT ;  /* 0x000000070a068212 */ /* 0x000fc800078e30ff */
[----:B------:R-:W1:Y:S02]  /*0310*/  FLO.U32 R4, R6 ;  /* 0x0000000600047300 */ /* 0x000e6400000e0000 */
[C---:B-1----:R-:W-:Y:S02]  /*0320*/  IADD3 R5, PT, PT, -R4.reuse, 0x1f, RZ ;  /* 0x0000001f04057810 */ /* 0x042fe40007ffe1ff */
[----:B------:R-:W-:-:S03]  /*0330*/  IADD3 R4, PT, PT, -R4, 0x3f, RZ ;  /* 0x0000003f04047810 */ /* 0x000fc60007ffe1ff */
[----:B------:R-:W-:-:S05]  /*0340*/  @P0 IMAD.MOV R4, RZ, RZ, R5 ;  /* 0x000000ffff040224 */ /* 0x000fca00078e0205 */
[----:B------:R-:W-:-:S07]  /*0350*/  IADD3 R5, PT, PT, -R4, 0x3f, RZ ;  /* 0x0000003f04057810 */ /* 0x000fce0007ffe1ff */
.L_x_7:
[----:B------:R-:W-:Y:S05]  /*0360*/  BSYNC.RECONVERGENT B0 ;  /* 0x0000000000007941 */ /* 0x000fea0003800200 */
.L_x_6:
[----:B0-----:R-:W-:-:S06]  /*0370*/  IMAD.WIDE R8, R5, 0x8, R2 ;  /* 0x0000000805087825 */ /* 0x001fcc00078e0202 */
[----:B------:R-:W2:Y:S01]  /*0380*/  LDG.E.64 R8, desc[UR36][R8.64] ;  /* 0x0000002408087981 */ /* 0x000ea2000c1e1b00 */
[-CC-:B------:R-:W-:Y:S01]  /*0390*/  SHF.R.U32.HI R7, RZ, R5.reuse, R11.reuse ;  /* 0x00000005ff077219 */ /* 0x180fe2000001160b */
[----:B------:R-:W-:Y:S01]  /*03a0*/  BSSY.RECONVERGENT B0, `(.L_x_8) ;  /* 0x0000016000007945 */ /* 0x000fe20003800200 */
[----:B------:R-:W-:-:S03]  /*03b0*/  SHF.R.U64 R11, R10, R5, R11 ;  /* 0x000000050a0b7219 */ /* 0x000fc6000000120b */
[-C--:B--2---:R-:W-:Y:S02]  /*03c0*/  IMAD R4, R7, R8.reuse, RZ ;  /* 0x0000000807047224 */ /* 0x084fe400078e02ff */
[----:B------:R-:W-:-:S04]  /*03d0*/  IMAD.WIDE.U32 R6, R11, R8, RZ ;  /* 0x000000080b067225 */ /* 0x000fc800078e00ff */
[----:B------:R-:W-:Y:S01]  /*03e0*/  IMAD R11, R9, R11, R4 ;  /* 0x0000000b090b7224 */ /* 0x000fe200078e0204 */
[----:B------:R-:W-:Y:S01]  /*03f0*/  IADD3 R13, P1, PT, R6, -0x1, RZ ;  /* 0xffffffff060d7810 */ /* 0x000fe20007f3e0ff */
[----:B------:R-:W-:Y:S02]  /*0400*/  IMAD.MOV.U32 R4, RZ, RZ, 0x40 ;  /* 0x00000040ff047424 */ /* 0x000fe400078e00ff */
[----:B------:R-:W-:Y:S01]  /*0410*/  IMAD.IADD R11, R7, 0x1, R11 ;  /* 0x00000001070b7824 */ /* 0x000fe200078e020b */
[----:B------:R-:W-:-:S04]  /*0420*/  ISETP.NE.U32.AND P0, PT, R13, RZ, PT ;  /* 0x000000ff0d00720c */ /* 0x000fc80003f05070 */
[----:B------:R-:W-:-:S04]  /*0430*/  IADD3.X R10, PT, PT, R11, -0x1, RZ, P1, !PT ;  /* 0xffffffff0b0a7810 */ /* 0x000fc80000ffe4ff */
[----:B------:R-:W-:-:S13]  /*0440*/  ISETP.NE.AND.EX P0, PT, R10, RZ, PT, P0 ;  /* 0x000000ff0a00720c */ /* 0x000fda0003f05300 */
[----:B------:R-:W-:Y:S05]  /*0450*/  @!P0 BRA `(.L_x_9) ;  /* 0x0000000000288947 */ /* 0x000fea0003800000 */
[----:B------:R-:W-:-:S05]  /*0460*/  IADD3 R6, P0, PT, -R6, 0x1, RZ ;  /* 0x0000000106067810 */ /* 0x000fca0007f1e1ff */
[----:B------:R-:W-:-:S05]  /*0470*/  IMAD.X R7, RZ, RZ, ~R11, P0 ;  /* 0x000000ffff077224 */ /* 0x000fca00000e0e0b */
[----:B------:R-:W-:-:S04]  /*0480*/  LOP3.LUT R7, R10, R7, RZ, 0xc0, !PT ;  /* 0x000000070a077212 */ /* 0x000fc800078ec0ff */
[----:B------:R-:W-:-:S13]  /*0490*/  ISETP.NE.U32.AND P0, PT, R7, RZ, PT ;  /* 0x000000ff0700720c */ /* 0x000fda0003f05070 */
[----:B------:R-:W-:-:S04]  /*04a0*/  @!P0 LOP3.LUT R7, R13, R6, RZ, 0xc0, !PT ;  /* 0x000000060d078212 */ /* 0x000fc800078ec0ff */
[----:B------:R-:W0:Y:S02]  /*04b0*/  FLO.U32 R4, R7 ;  /* 0x0000000700047300 */ /* 0x000e2400000e0000 */
[C---:B0-----:R-:W-:Y:S02]  /*04c0*/  IADD3 R6, PT, PT, -R4.reuse, 0x1f, RZ ;  /* 0x0000001f04067810 */ /* 0x041fe40007ffe1ff */
[----:B------:R-:W-:-:S03]  /*04d0*/  IADD3 R4, PT, PT, -R4, 0x3f, RZ ;  /* 0x0000003f04047810 */ /* 0x000fc60007ffe1ff */
[----:B------:R-:W-:-:S05]  /*04e0*/  @P0 IMAD.MOV R4, RZ, RZ, R6 ;  /* 0x000000ffff040224 */ /* 0x000fca00078e0206 */
[----:B------:R-:W-:-:S07]  /*04f0*/  IADD3 R4, PT, PT, -R4, 0x3f, RZ ;  /* 0x0000003f04047810 */ /* 0x000fce0007ffe1ff */
.L_x_9:
[----:B------:R-:W-:Y:S05]  /*0500*/  BSYNC.RECONVERGENT B0 ;  /* 0x0000000000007941 */ /* 0x000fea0003800200 */
.L_x_8:
[-CC-:B------:R-:W-:Y:S02]  /*0510*/  SHF.R.U64 R13, R13, R4.reuse, R10.reuse ;  /* 0x000000040d0d7219 */ /* 0x180fe4000000120a */
[----:B------:R-:W-:Y:S02]  /*0520*/  SHF.R.U32.HI R6, RZ, R4, R10 ;  /* 0x00000004ff067219 */ /* 0x000fe4000001160a */
[----:B------:R-:W-:Y:S02]  /*0530*/  ISETP.GE.U32.AND P0, PT, R13, 0x2, PT ;  /* 0x000000020d00780c */ /* 0x000fe40003f06070 */
[----:B------:R-:W-:Y:S02]  /*0540*/  IADD3 R16, PT, PT, R4, R5, R16 ;  /* 0x0000000504107210 */ /* 0x000fe40007ffe010 */
[----:B------:R-:W-:-:S13]  /*0550*/  ISETP.GE.U32.AND.EX P0, PT, R6, RZ, PT, P0 ;  /* 0x000000ff0600720c */ /* 0x000fda0003f06100 */
[----:B------:R-:W-:Y:S05]  /*0560*/  @!P0 BRA `(.L_x_1) ;  /* 0x0000000800f48947 */ /* 0x000fea0003800000 */
        /* <DEDUP_REMOVED lines=10> */
.L_x_11:
[----:B------:R-:W-:Y:S05]  /*0610*/  BSYNC.RELIABLE B0 ;  /* 0x0000000000007941 */ /* 0x000fea0003800100 */
.L_x_10:
        /* <DEDUP_REMOVED lines=15> */
.L_x_13:
[----:B------:R-:W-:Y:S05]  /*0710*/  BSYNC.RECONVERGENT B0 ;  /* 0x0000000000007941 */ /* 0x000fea0003800200 */
.L_x_12:
[----:B------:R-:W-:-:S06]  /*0720*/  IMAD.WIDE R8, R5, 0x8, R2 ;  /* 0x0000000805087825 */ /* 0x000fcc00078e0202 */
        /* <DEDUP_REMOVED lines=24> */
.L_x_15:
[----:B------:R-:W-:Y:S05]  /*08b0*/  BSYNC.RECONVERGENT B0 ;  /* 0x0000000000007941 */ /* 0x000fea0003800200 */
.L_x_14:
        /* <DEDUP_REMOVED lines=16> */
.L_x_17:
[----:B------:R-:W-:Y:S05]  /*09c0*/  BSYNC.RELIABLE B0 ;  /* 0x0000000000007941 */ /* 0x000fea0003800100 */
.L_x_16:
        /* <DEDUP_REMOVED lines=15> */
.L_x_19:
[----:B------:R-:W-:Y:S05]  /*0ac0*/  BSYNC.RECONVERGENT B0 ;  /* 0x0000000000007941 */ /* 0x000fea0003800200 */
.L_x_18:
        /* <DEDUP_REMOVED lines=25> */
.L_x_21:
[----:B------:R-:W-:Y:S05]  /*0c60*/  BSYNC.RECONVERGENT B0 ;  /* 0x0000000000007941 */ /* 0x000fea0003800200 */
.L_x_20:
        /* <DEDUP_REMOVED lines=16> */
.L_x_23:
[----:B------:R-:W-:Y:S05]  /*0d70*/  BSYNC.RELIABLE B0 ;  /* 0x0000000000007941 */ /* 0x000fea0003800100 */
.L_x_22:
        /* <DEDUP_REMOVED lines=15> */
.L_x_25:
[----:B------:R-:W-:Y:S05]  /*0e70*/  BSYNC.RECONVERGENT B0 ;  /* 0x0000000000007941 */ /* 0x000fea0003800200 */
.L_x_24:
        /* <DEDUP_REMOVED lines=25> */
.L_x_27:
[----:B------:R-:W-:Y:S05]  /*1010*/  BSYNC.RECONVERGENT B0 ;  /* 0x0000000000007941 */ /* 0x000fea0003800200 */
.L_x_26:
[-CC-:B------:R-:W-:Y:S01]  /*1020*/  SHF.R.U64 R7, R13, R4.reuse, R10.reuse ;  /* 0x000000040d077219 */ /* 0x180fe2000000120a */
[----:B------:R-:W-:Y:S01]  /*1030*/  VIADD R0, R0, 0x4 ;  /* 0x0000000400007836 */ /* 0x000fe20000000000 */
[----:B------:R-:W-:Y:S02]  /*1040*/  SHF.R.U32.HI R6, RZ, R4, R10 ;  /* 0x00000004ff067219 */ /* 0x000fe4000001160a */
[----:B------:R-:W-:Y:S02]  /*1050*/  ISETP.GT.U32.AND P0, PT, R7, 0x1, PT ;  /* 0x000000010700780c */ /* 0x000fe40003f04070 */
[----:B------:R-:W-:Y:S02]  /*1060*/  IADD3 R16, PT, PT, R4, R5, R16 ;  /* 0x0000000504107210 */ /* 0x000fe40007ffe010 */
[----:B------:R-:W-:-:S13]  /*1070*/  ISETP.GT.U32.AND.EX P0, PT, R6, RZ, PT, P0 ;  /* 0x000000ff0600720c */ /* 0x000fda0003f04100 */
[----:B------:R-:W-:Y:S05]  /*1080*/  @P0 BRA `(.L_x_28) ;  /* 0xfffffff000440947 */ /* 0x000fea000383ffff */
[----:B------:R-:W-:Y:S05]  /*1090*/  BRA `(.L_x_1) ;  /* 0x0000000000287947 */ /* 0x000fea0003800000 */
.L_x_4:
[----:B------:R-:W-:Y:S01]  /*10a0*/  IMAD.IADD R16, R5, 0x1, R16 ;  /* 0x0000000105107824 */ /* 0x000fe200078e0210 */
[----:B------:R-:W-:Y:S06]  /*10b0*/  BRA `(.L_x_1) ;  /* 0x0000000000207947 */ /* 0x000fec0003800000 */
.L_x_5:
[----:B------:R-:W-:Y:S01]  /*10c0*/  MOV R0, 0x0 ;  /* 0x0000000000007802 */ /* 0x000fe20000000f00 */
[----:B------:R-:W1:Y:S01]  /*10d0*/  LDCU.64 UR4, c[0x4][0x8] ;  /* 0x01000100ff0477ac */ /* 0x000e620008000a00 */
[----:B------:R-:W-:Y:S02]  /*10e0*/  CS2R R6, SRZ ;  /* 0x0000000000067805 */ /* 0x000fe4000001ff00 */
[----:B0-----:R0:W2:Y:S01]  /*10f0*/  LDC.64 R2, c[0x4][R0] ;  /* 0x0100000000027b82 */ /* 0x0010a20000000a00 */
[----:B-1----:R-:W-:Y:S02]  /*1100*/  IMAD.U32 R4, RZ, RZ, UR4 ;  /* 0x00000004ff047e24 */ /* 0x002fe4000f8e00ff */
[----:B0-----:R-:W-:-:S07]  /*1110*/  IMAD.U32 R5, RZ, RZ, UR5 ;  /* 0x00000005ff057e24 */ /* 0x001fce000f8e00ff */
[----:B------:R-:W-:-:S07]  /*1120*/  LEPC R20, `(.L_x_1) ;  /* 0x000000001014794e */ /* 0x000fce0000000000 */
[----:B--2---:R-:W-:Y:S05]  /*1130*/  CALL.ABS.NOINC R2 ;  /* 0x0000000002007343 */ /* 0x004fea0003c00000 */
.L_x_1:
[----:B------:R-:W-:Y:S05]  /*1140*/  BSYNC.RECONVERGENT B6 ;  /* 0x0000000000067941 */ /* 0x000fea0003800200 */
.L_x_0:
[----:B------:R-:W-:Y:S01]  /*1150*/  ISETP.GT.U32.AND P0, PT, R17, 0xfffff, PT ;  /* 0x000fffff1100780c */ /* 0x000fe20003f04070 */
[----:B------:R-:W1:Y:S01]  /*1160*/  LDC.64 R4, c[0x0][0x380] ;  /* 0x0000e000ff047b82 */ /* 0x000e620000000a00 */
[--C-:B0-----:R-:W-:Y:S01]  /*1170*/  SHF.R.S32.HI R3, RZ, 0x1f, R16.reuse ;  /* 0x0000001fff037819 */ /* 0x101fe20000011410 */
[----:B------:R-:W-:Y:S01]  /*1180*/  IMAD.MOV.U32 R2, RZ, RZ, R16 ;  /* 0x000000ffff027224 */ /* 0x000fe200078e0010 */
[----:B------:R-:W-:-:S13]  /*1190*/  ISETP.GT.U32.AND.EX P0, PT, R18, RZ, PT, P0 ;  /* 0x000000ff1200720c */ /* 0x000fda0003f04100 */
[----:B------:R-:W0:Y:S01]  /*11a0*/  @!P0 LDC.64 R6, c[0x0][0x390] ;  /* 0x0000e400ff068b82 */ /* 0x000e220000000a00 */
[----:B-1----:R-:W-:Y:S01]  /*11b0*/  IMAD.WIDE R4, R19, 0x8, R4 ;  /* 0x0000000813047825 */ /* 0x002fe200078e0204 */
[----:B0-----:R-:W-:-:S04]  /*11c0*/  @!P0 LEA R6, P1, R17, R6, 0x2 ;  /* 0x0000000611068211 */ /* 0x001fc800078210ff */
[----:B------:R-:W-:-:S05]  /*11d0*/  @!P0 LEA.HI.X R7, R17, R7, R18, 0x2, P1 ;  /* 0x0000000711078211 */ /* 0x000fca00008f1412 */
[----:B------:R-:W-:Y:S04]  /*11e0*/  @!P0 STG.E desc[UR36][R6.64], R16 ;  /* 0x0000001006008986 */ /* 0x000fe8000c101924 */
[----:B------:R-:W-:Y:S01]  /*11f0*/  STG.E.64 desc[UR36][R4.64], R2 ;  /* 0x0000000204007986 */ /* 0x000fe2000c101b24 */
[----:B------:R-:W-:Y:S05]  /*1200*/  EXIT ;  /* 0x000000000000794d */ /* 0x000fea0003800000 */
.L_x_29:
[----:B------:R-:W-:-:S00]  /*1210*/  BRA `(.L_x_29) ;  /* 0xfffffffc00fc7947 */ /* 0x000fc0000383ffff */
[----:B------:R-:W-:-:S00]  /*1220*/  NOP ;  /* 0x0000000000007918 */ /* 0x000fc00000000000 */
        /* <DEDUP_REMOVED lines=13> */
.L_x_33:


//--------------------- .text._Z14generate_S_gpuPmPiim --------------------------
	.section	.text._Z14generate_S_gpuPmPiim,"ax",@progbits
	.align	128
        .global         _Z14generate_S_gpuPmPiim
        .type           _Z14generate_S_gpuPmPiim,@function
        .size           _Z14generate_S_gpuPmPiim,(.L_x_34 - _Z14generate_S_gpuPmPiim)
        .other          _Z14generate_S_gpuPmPiim,@"STO_CUDA_ENTRY STV_DEFAULT"
_Z14generate_S_gpuPmPiim:
.text._Z14generate_S_gpuPmPiim:
[----:B------:R-:W-:Y:S01]  /*0000*/  LDC R1, c[0x0][0x37c] ;  /* 0x0000df00ff017b82 */ /* 0x000fe20000000800 */
[----:B------:R-:W0:Y:S07]  /*0010*/  S2R R3, SR_TID.X ;  /* 0x0000000000037919 */ /* 0x000e2e0000002100 */
[----:B------:R-:W0:Y:S01]  /*0020*/  S2UR UR4, SR_CTAID.X ;  /* 0x00000000000479c3 */ /* 0x000e220000002500 */
[----:B------:R-:W1:Y:S07]  /*0030*/  LDCU.64 UR6, c[0x0][0x398] ;  /* 0x00007300ff0677ac */ /* 0x000e6e0008000a00 */
[----:B------:R-:W0:Y:S02]  /*0040*/  LDC R2, c[0x0][0x360] ;  /* 0x0000d800ff027b82 */ /* 0x000e240000000800 */
[----:B0-----:R-:W-:-:S05]  /*0050*/  IMAD R2, R2, UR4, R3 ;  /* 0x0000000402027c24 */ /* 0x001fca000f8e0203 */
[----:B-1----:R-:W-:Y:S02]  /*0060*/  ISETP.GE.U32.AND P0, PT, R2, UR6, PT ;  /* 0x0000000602007c0c */ /* 0x002fe4000bf06070 */
[----:B------:R-:W-:-:S04]  /*0070*/  SHF.R.S32.HI R3, RZ, 0x1f, R2 ;  /* 0x0000001fff037819 */ /* 0x000fc80000011402 */
[----:B------:R-:W-:-:S13]  /*0080*/  ISETP.GE.U32.AND.EX P0, PT, R3, UR7, PT, P0 ;  /* 0x0000000703007c0c */ /* 0x000fda000bf06100 */
[----:B------:R-:W-:Y:S05]  /*0090*/  @P0 EXIT ;  /* 0x000000000000094d */ /* 0x000fea0003800000 */
[----:B------:R-:W0:Y:S01]  /*00a0*/  LDCU UR4, c[0x0][0x390] ;  /* 0x00007200ff0477ac */ /* 0x000e220008000800 */
[----:B------:R-:W-:Y:S01]  /*00b0*/  UMOV UR5, 0x1 ;  /* 0x0000000100057882 */ /* 0x000fe20000000000 */
[----:B------:R-:W1:Y:S01]  /*00c0*/  LDCU.64 UR6, c[0x0][0x358] ;  /* 0x00006b00ff0677ac */ /* 0x000e620008000a00 */
[----:B0-----:R-:W-:Y:S02]  /*00d0*/  USHF.L.U32 UR9, UR5, UR4, URZ ;  /* 0x0000000405097299 */ /* 0x001fe400080006ff */
[----:B------:R-:W-:Y:S02]  /*00e0*/  USHF.L.U64.HI UR4, UR5, UR4, URZ ;  /* 0x0000000405047299 */ /* 0x000fe400080102ff */
[----:B------:R-:W-:-:S04]  /*00f0*/  ULOP3.LUT UR8, UR9, 0x1, URZ, 0xc0, !UPT ;  /* 0x0000000109087892 */ /* 0x000fc8000f8ec0ff */
[----:B------:R-:W-:-:S04]  /*0100*/  UISETP.NE.U32.AND UP0, UPT, UR8, 0x1, UPT ;  /* 0x000000010800788c */ /* 0x000fc8000bf05070 */
[----:B------:R-:W-:-:S09]  /*0110*/  UISETP.NE.U32.AND.EX UP0, UPT, URZ, URZ, UPT, UP0 ;  /* 0x000000ffff00728c */ /* 0x000fd2000bf05100 */
[----:B-1----:R-:W-:Y:S05]  /*0120*/  BRA.U !UP0, `(.L_x_30) ;  /* 0x0000000108887547 */ /* 0x002fea000b800000 */
[----:B------:R-:W-:Y:S01]  /*0130*/  BSSY.RECONVERGENT B0, `(.L_x_30) ;  /* 0x0000021000007945 */ /* 0x000fe20003800200 */
[----:B------:R-:W-:Y:S01]  /*0140*/  IMAD.MOV.U32 R0, RZ, RZ, R2 ;  /* 0x000000ffff007224 */ /* 0x000fe200078e0002 */
[----:B------:R-:W0:Y:S01]  /*0150*/  LDCU UR5, c[0x0][0x390] ;  /* 0x00007200ff0577ac */ /* 0x000e220008000800 */
[----:B------:R-:W-:Y:S02]  /*0160*/  IMAD.MOV.U32 R7, RZ, RZ, R3 ;  /* 0x000000ffff077224 */ /* 0x000fe400078e0003 */
[----:B------:R-:W-:Y:S02]  /*0170*/  IMAD.U32 R6, RZ, RZ, UR9 ;  /* 0x00000009ff067e24 */ /* 0x000fe4000f8e00ff */
[----:B------:R-:W-:-:S07]  /*0180*/  IMAD.U32 R9, RZ, RZ, UR4 ;  /* 0x00000004ff097e24 */ /* 0x000fce000f8e00ff */
.L_x_31:
[----:B------:R-:W-:-:S04]  /*0190*/  LOP3.LUT R4, R0, 0x1, RZ, 0xc0, !PT ;  /* 0x0000000100047812 */ /* 0x000fc800078ec0ff */
[----:B------:R-:W-:Y:S01]  /*01a0*/  ISETP.NE.U32.AND P0, PT, R4, 0x1, PT ;  /* 0x000000010400780c */ /* 0x000fe20003f05070 */
[----:B------:R-:W-:-:S03]  /*01b0*/  IMAD.MOV.U32 R4, RZ, RZ, R6 ;  /* 0x000000ffff047224 */ /* 0x000fc600078e0006 */
[----:B------:R-:W-:-:S13]  /*01c0*/  ISETP.NE.U32.AND.EX P0, PT, RZ, RZ, PT, P0 ;  /* 0x000000ffff00720c */ /* 0x000fda0003f05100 */
[----:B------:R-:W-:Y:S01]  /*01d0*/  @!P0 IMAD.WIDE.U32 R4, R4, 0x3, RZ ;  /* 0x0000000304048825 */ /* 0x000fe200078e00ff */
[----:B------:R-:W-:-:S03]  /*01e0*/  @P0 SHF.R.U64 R6, R6, 0x1, R9 ;  /* 0x0000000106060819 */ /* 0x000fc60000001209 */
[----:B------:R-:W-:Y:S01]  /*01f0*/  @!P0 IMAD R11, R9, 0x3, RZ ;  /* 0x00000003090b8824 */ /* 0x000fe200078e02ff */
[----:B------:R-:W-:Y:S01]  /*0200*/  @P0 SHF.R.U32.HI R9, RZ, 0x1, R9 ;  /* 0x00000001ff090819 */ /* 0x000fe20000011609 */
[----:B------:R-:W-:Y:S02]  /*0210*/  @!P0 IMAD.MOV.U32 R6, RZ, RZ, R4 ;  /* 0x000000ffff068224 */ /* 0x000fe400078e0004 */
[----:B------:R-:W-:-:S05]  /*0220*/  @!P0 IMAD.IADD R9, R5, 0x1, R11 ;  /* 0x0000000105098824 */ /* 0x000fca00078e020b */
[--C-:B0-----:R-:W-:Y:S02]  /*0230*/  SHF.R.U64 R4, R6, UR5, R9.reuse ;  /* 0x0000000506047c19 */ /* 0x101fe40008001209 */
[----:B------:R-:W-:Y:S02]  /*0240*/  SHF.R.U32.HI R5, RZ, UR5, R9 ;  /* 0x00000005ff057c19 */ /* 0x000fe40008011609 */
[----:B------:R-:W-:Y:S01]  /*0250*/  ISETP.NE.U32.AND P1, PT, R4, RZ, PT ;  /* 0x000000ff0400720c */ /* 0x000fe20003f25070 */
[----:B------:R-:W-:-:S03]  /*0260*/  @!P0 IMAD.MOV.U32 R4, RZ, RZ, 0x1 ;  /* 0x00000001ff048424 */ /* 0x000fc600078e00ff */
[----:B------:R-:W-:Y:S01]  /*0270*/  ISETP.NE.AND.EX P1, PT, R5, RZ, PT, P1 ;  /* 0x000000ff0500720c */ /* 0x000fe20003f25310 */
[----:B------:R-:W-:-:S12]  /*0280*/  @!P0 IMAD.MOV.U32 R5, RZ, RZ, 0x0 ;  /* 0x00000000ff058424 */ /* 0x000fd800078e00ff */
[----:B------:R-:W-:Y:S05]  /*0290*/  @!P1 EXIT ;  /* 0x000000000000994d */ /* 0x000fea0003800000 */
[----:B------:R-:W-:Y:S01]  /*02a0*/  LOP3.LUT R8, R6, 0x1, RZ, 0xc0, !PT ;  /* 0x0000000106087812 */ /* 0x000fe200078ec0ff */
[C---:B------:R-:W-:Y:S01]  /*02b0*/  @!P0 IMAD.WIDE.U32 R4, R0.reuse, 0x3, R4 ;  /* 0x0000000300048825 */ /* 0x040fe200078e0004 */
[--C-:B------:R-:W-:Y:S02]  /*02c0*/  @P0 SHF.R.U64 R0, R0, 0x1, R7.reuse ;  /* 0x0000000100000819 */ /* 0x100fe40000001207 */
[----:B------:R-:W-:Y:S01]  /*02d0*/  ISETP.NE.U32.AND P1, PT, R8, 0x1, PT ;  /* 0x000000010800780c */ /* 0x000fe20003f25070 */
[----:B------:R-:W-:Y:S01]  /*02e0*/  @!P0 IMAD R11, R7, 0x3, RZ ;  /* 0x00000003070b8824 */ /* 0x000fe200078e02ff */
[----:B------:R-:W-:Y:S01]  /*02f0*/  @P0 SHF.R.U32.HI R7, RZ, 0x1, R7 ;  /* 0x00000001ff070819 */ /* 0x000fe20000011607 */
[----:B------:R-:W-:Y:S01]  /*0300*/  @!P0 IMAD.MOV.U32 R0, RZ, RZ, R4 ;  /* 0x000000ffff008224 */ /* 0x000fe200078e0004 */
[----:B------:R-:W-:Y:S01]  /*0310*/  ISETP.NE.U32.AND.EX P1, PT, RZ, RZ, PT, P1 ;  /* 0x000000ffff00720c */ /* 0x000fe20003f25110 */
[----:B------:R-:W-:-:S12]  /*0320*/  @!P0 IMAD.IADD R7, R5, 0x1, R11 ;  /* 0x0000000105078824 */ /* 0x000fd800078e020b */
[----:B------:R-:W-:Y:S05]  /*0330*/  @P1 BRA `(.L_x_31) ;  /* 0xfffffffc00941947 */ /* 0x000fea000383ffff */
[----:B------:R-:W-:Y:S05]  /*0340*/  BSYNC.RECONVERGENT B0 ;  /* 0x0000000000007941 */ /* 0x000fea0003800200 */
.L_x_30:
[----:B------:R-:W0:Y:S01]  /*0350*/  S2R R7, SR_LANEID ;  /* 0x0000000000077919 */ /* 0x000e220000000000 */
[----:B------:R-:W-:Y:S01]  /*0360*/  VOTEU.ANY UR4, UPT, PT ;  /* 0x0000000000047886 */ /* 0x000fe200038e0100 */
[----:B------:R-:W1:Y:S01]  /*0370*/  LDC.64 R4, c[0x0][0x388] ;  /* 0x0000e200ff047b82 */ /* 0x000e620000000a00 */
[----:B------:R-:W0:Y:S08]  /*0380*/  FLO.U32 R0, UR4 ;  /* 0x0000000400007d00 */ /* 0x000e3000080e0000 */
[----:B------:R-:W1:Y:S01]  /*0390*/  POPC R11, UR4 ;  /* 0x00000004000b7d09 */ /* 0x000e620008000000 */
[----:B0-----:R-:W-:Y:S01]  /*03a0*/  ISETP.EQ.U32.AND P0, PT, R0, R7, PT ;  /* 0x000000070000720c */ /* 0x001fe20003f02070 */
[----:B------:R-:W0:Y:S01]  /*03b0*/  S2R R8, SR_LTMASK ;  /* 0x0000000000087919 */ /* 0x000e220000003900 */
[----:B------:R-:W2:Y:S11]  /*03c0*/  LDC.64 R6, c[0x0][0x380] ;  /* 0x0000e000ff067b82 */ /* 0x000eb60000000a00 */
[----:B-1----:R-:W3:Y:S01]  /*03d0*/  @P0 ATOMG.E.ADD.STRONG.GPU PT, R5, desc[UR6][R4.64], R11 ;  /* 0x8000000b040509a8 */ /* 0x002ee200081ef106 */
[----:B0-----:R-:W-:-:S06]  /*03e0*/  LOP3.LUT R8, R8, UR4, RZ, 0xc0, !PT ;  /* 0x0000000408087c12 */ /* 0x001fcc000f8ec0ff */
[----:B------:R-:W0:Y:S01]  /*03f0*/  POPC R8, R8 ;  /* 0x0000000800087309 */ /* 0x000e220000000000 */
[----:B---3--:R-:W0:Y:S02]  /*0400*/  SHFL.IDX PT, R9, R5, R0, 0x1f ;  /* 0x00001f0005097589 */ /* 0x008e2400000e0000 */
[----:B0-----:R-:W-:-:S04]  /*0410*/  IMAD.IADD R9, R9, 0x1, R8 ;  /* 0x0000000109097824 */ /* 0x001fc800078e0208 */
[----:B--2---:R-:W-:-:S05]  /*0420*/  IMAD.WIDE R6, R9, 0x8, R6 ;  /* 0x0000000809067825 */ /* 0x004fca00078e0206 */
[----:B------:R-:W-:Y:S01]  /*0430*/  STG.E.64 desc[UR6][R6.64], R2 ;  /* 0x0000000206007986 */ /* 0x000fe2000c101b06 */
[----:B------:R-:W-:Y:S05]  /*0440*/  EXIT ;  /* 0x000000000000794d */ /* 0x000fea0003800000 */
.L_x_32:
        /* <DEDUP_REMOVED lines=11> */
.L_x_34:


//--------------------- .nv.global.init           --------------------------
	.section	.nv.global.init,"aw",@progbits
.nv.global.init:
	.type		$str,@object
	.size		$str,(.L_0 - $str)
$str:
        /*0000*/ 	.byte	0x45, 0x78, 0x63, 0x65, 0x65, 0x64, 0x65, 0x64, 0x20, 0x6d, 0x61, 0x78, 0x69, 0x6d, 0x75, 0x6d
        /*0010*/ 	.byte	0x20, 0x69, 0x74, 0x65, 0x72, 0x61, 0x74, 0x69, 0x6f, 0x6e, 0x73, 0x0a, 0x00
.L_0:


//--------------------- .nv.shared.reserved.0     --------------------------
	.section	.nv.shared.reserved.0,"aw",@nobits
	.weak		__nv_reservedSMEM_offset_0_alias
	.size		__nv_reservedSMEM_offset_0_alias, 0, 64
	.other		__nv_reservedSMEM_offset_0_alias,@"STO_CUDA_RESERVED_SHARED STV_DEFAULT"
__nv_reservedSMEM_offset_0_alias:
	.zero		0
	.zero		64


//--------------------- .nv.constant0._Z26convergence_test_iterativePmS_PiS_iii --------------------------
	.section	.nv.constant0._Z26convergence_test_iterativePmS_PiS_iii,"a",@progbits
	.sectionflags	@""
	.align	4
.nv.constant0._Z26convergence_test_iterativePmS_PiS_iii:
	.zero		940


//--------------------- .nv.constant0._Z14generate_S_gpuPmPiim --------------------------
	.section	.nv.constant0._Z14generate_S_gpuPmPiim,"a",@progbits
	.sectionflags	@""
	.align	4
.nv.constant0._Z14generate_S_gpuPmPiim:
	.zero		928


//--------------------- SYMBOLS --------------------------

	.type		.nv.reservedSmem.offset0,@object
	.size		.nv.reservedSmem.offset0,0x4
	.type		vprintf,@function
